	.headerflags	@"EF_CUDA_TEXMODE_UNIFIED EF_CUDA_64BIT_ADDRESS EF_CUDA_ACCELERATORS EF_CUDA_SM90 EF_CUDA_VIRTUAL_SM(EF_CUDA_SM90)"
	.elftype	@"ET_EXEC"


//--------------------- .nv.info                  --------------------------
	.section	.nv.info,"",@"SHT_CUDA_INFO"
	.align	4


	//----- nvinfo : EIATTR_REGCOUNT
	.align		4
        /*0000*/ 	.byte	0x04, 0x2f
        /*0002*/ 	.short	(.L_3 - .L_2)
	.align		4
.L_2:
        /*0004*/ 	.word	index@(triton_poi_fused__native_batch_norm_legit_no_training_relu_14)
        /*0008*/ 	.word	0x00000016


	//----- nvinfo : EIATTR_MIN_STACK_SIZE
	.align		4
.L_3:
        /*000c*/ 	.byte	0x04, 0x12
        /*000e*/ 	.short	(.L_5 - .L_4)
	.align		4
.L_4:
        /*0010*/ 	.word	index@(triton_poi_fused__native_batch_norm_legit_no_training_relu_14)
        /*0014*/ 	.word	0x00000000


	//----- nvinfo : EIATTR_FRAME_SIZE
	.align		4
.L_5:
        /*0018*/ 	.byte	0x04, 0x11
        /*001a*/ 	.short	(.L_7 - .L_6)
	.align		4
.L_6:
        /*001c*/ 	.word	index@(triton_poi_fused__native_batch_norm_legit_no_training_relu_14)
        /*0020*/ 	.word	0x00000000


	//----- nvinfo : EIATTR_MIN_STACK_SIZE
	.align		4
.L_7:
        /*0024*/ 	.byte	0x04, 0x12
        /*0026*/ 	.short	(.L_9 - .L_8)
	.align		4
.L_8:
        /*0028*/ 	.word	index@(triton_poi_fused__native_batch_norm_legit_no_training_relu_14)
        /*002c*/ 	.word	0x00000000
.L_9:


//--------------------- .nv.info.triton_poi_fused__native_batch_norm_legit_no_training_relu_14 --------------------------
	.section	.nv.info.triton_poi_fused__native_batch_norm_legit_no_training_relu_14,"",@"SHT_CUDA_INFO"
	.sectionflags	@""
	.align	4


	//----- nvinfo : EIATTR_CUDA_API_VERSION
	.align		4
        /*0000*/ 	.byte	0x04, 0x37
        /*0002*/ 	.short	(.L_11 - .L_10)
.L_10:
        /*0004*/ 	.word	0x0000007c


	//----- nvinfo : EIATTR_KPARAM_INFO
	.align		4
.L_11:
        /*0008*/ 	.byte	0x04, 0x17
        /*000a*/ 	.short	(.L_13 - .L_12)
.L_12:
        /*000c*/ 	.word	0x00000000
        /*0010*/ 	.short	0x0006
        /*0012*/ 	.short	0x0030
        /*0014*/ 	.byte	0x00, 0xf0, 0x11, 0x00


	//----- nvinfo : EIATTR_KPARAM_INFO
	.align		4
.L_13:
        /*0018*/ 	.byte	0x04, 0x17
        /*001a*/ 	.short	(.L_15 - .L_14)
.L_14:
        /*001c*/ 	.word	0x00000000
        /*0020*/ 	.short	0x0005
        /*0022*/ 	.short	0x0028
        /*0024*/ 	.byte	0x00, 0xf4, 0x21, 0x00


	//----- nvinfo : EIATTR_KPARAM_INFO
	.align		4
.L_15:
        /*0028*/ 	.byte	0x04, 0x17
        /*002a*/ 	.short	(.L_17 - .L_16)
.L_16:
        /*002c*/ 	.word	0x00000000
        /*0030*/ 	.short	0x0004
        /*0032*/ 	.short	0x0020
        /*0034*/ 	.byte	0x00, 0xf4, 0x21, 0x00


	//----- nvinfo : EIATTR_KPARAM_INFO
	.align		4
.L_17:
        /*0038*/ 	.byte	0x04, 0x17
        /*003a*/ 	.short	(.L_19 - .L_18)
.L_18:
        /*003c*/ 	.word	0x00000000
        /*0040*/ 	.short	0x0003
        /*0042*/ 	.short	0x0018
        /*0044*/ 	.byte	0x00, 0xf4, 0x21, 0x00


	//----- nvinfo : EIATTR_KPARAM_INFO
	.align		4
.L_19:
        /*0048*/ 	.byte	0x04, 0x17
        /*004a*/ 	.short	(.L_21 - .L_20)
.L_20:
        /*004c*/ 	.word	0x00000000
        /*0050*/ 	.short	0x0002
        /*0052*/ 	.short	0x0010
        /*0054*/ 	.byte	0x00, 0xf4, 0x21, 0x00


	//----- nvinfo : EIATTR_KPARAM_INFO
	.align		4
.L_21:
        /*0058*/ 	.byte	0x04, 0x17
        /*005a*/ 	.short	(.L_23 - .L_22)
.L_22:
        /*005c*/ 	.word	0x00000000
        /*0060*/ 	.short	0x0001
        /*0062*/ 	.short	0x0008
        /*0064*/ 	.byte	0x00, 0xf4, 0x21, 0x00


	//----- nvinfo : EIATTR_KPARAM_INFO
	.align		4
.L_23:
        /*0068*/ 	.byte	0x04, 0x17
        /*006a*/ 	.short	(.L_25 - .L_24)
.L_24:
        /*006c*/ 	.word	0x00000000
        /*0070*/ 	.short	0x0000
        /*0072*/ 	.short	0x0000
        /*0074*/ 	.byte	0x00, 0xf4, 0x21, 0x00


	//----- nvinfo : EIATTR_SPARSE_MMA_MASK
	.align		4
.L_25:
        /*0078*/ 	.byte	0x03, 0x50
        /*007a*/ 	.short	0x0000


	//----- nvinfo : EIATTR_MAXREG_COUNT
	.align		4
        /*007c*/ 	.byte	0x03, 0x1b
        /*007e*/ 	.short	0x00ff


	//----- nvinfo : EIATTR_EXIT_INSTR_OFFSETS
	.align		4
        /*0080*/ 	.byte	0x04, 0x1c
        /*0082*/ 	.short	(.L_27 - .L_26)


	//   ....[0]....
.L_26:
        /*0084*/ 	.word	0x00000410


	//   ....[1]....
        /*0088*/ 	.word	0x00000430


	//----- nvinfo : EIATTR_REQNTID
	.align		4
.L_27:
        /*008c*/ 	.byte	0x04, 0x10
        /*008e*/ 	.short	(.L_29 - .L_28)
.L_28:
        /*0090*/ 	.word	0x00000080
        /*0094*/ 	.word	0x00000001
        /*0098*/ 	.word	0x00000001


	//----- nvinfo : EIATTR_CBANK_PARAM_SIZE
	.align		4
.L_29:
        /*009c*/ 	.byte	0x03, 0x19
        /*009e*/ 	.short	0x0034


	//----- nvinfo : EIATTR_PARAM_CBANK
	.align		4
        /*00a0*/ 	.byte	0x04, 0x0a
        /*00a2*/ 	.short	(.L_31 - .L_30)
	.align		4
.L_30:
        /*00a4*/ 	.word	index@(.nv.constant0.triton_poi_fused__native_batch_norm_legit_no_training_relu_14)
        /*00a8*/ 	.short	0x0210
        /*00aa*/ 	.short	0x0034


	//----- nvinfo : EIATTR_SW_WAR
	.align		4
.L_31:
        /*00ac*/ 	.byte	0x04, 0x36
        /*00ae*/ 	.short	(.L_33 - .L_32)
.L_32:
        /*00b0*/ 	.word	0x00000008
.L_33:


//--------------------- .nv.callgraph             --------------------------
	.section	.nv.callgraph,"",@"SHT_CUDA_CALLGRAPH"
	.align	4
	.sectionentsize	8
	.align		4
        /*0000*/ 	.word	0x00000000
	.align		4
        /*0004*/ 	.word	0xffffffff
	.align		4
        /*0008*/ 	.word	0x00000000
	.align		4
        /*000c*/ 	.word	0xfffffffe
	.align		4
        /*0010*/ 	.word	0x00000000
	.align		4
        /*0014*/ 	.word	0xfffffffd
	.align		4
        /*0018*/ 	.word	0x00000000
	.align		4
        /*001c*/ 	.word	0xfffffffc


//--------------------- .nv.constant4             --------------------------
	.section	.nv.constant4,"a",@progbits
	.align	8
	.align		8
.nv.constant4:
        /*0000*/ 	.dword	_$_str
	.align		8
        /*0008*/ 	.dword	_$_str_$_2


//--------------------- .text.triton_poi_fused__native_batch_norm_legit_no_training_relu_14 --------------------------
	.section	.text.triton_poi_fused__native_batch_norm_legit_no_training_relu_14,"ax",@progbits
	.align	128
        .global         triton_poi_fused__native_batch_norm_legit_no_training_relu_14
        .type           triton_poi_fused__native_batch_norm_legit_no_training_relu_14,@function
        .size           triton_poi_fused__native_batch_norm_legit_no_training_relu_14,(.L_x_1 - triton_poi_fused__native_batch_norm_legit_no_training_relu_14)
        .other          triton_poi_fused__native_batch_norm_legit_no_training_relu_14,@"STO_CUDA_ENTRY STV_DEFAULT"
triton_poi_fused__native_batch_norm_legit_no_training_relu_14:
.text.triton_poi_fused__native_batch_norm_legit_no_training_relu_14:
[----:B------:R-:W0:Y:S01]  /*0000*/  LDC R1, c[0x0][0x28] ;  /* 0x00000a00ff017b82 */ /* 0x000e220000000800 */
[----:B------:R-:W1:Y:S07]  /*0010*/  S2R R0, SR_TID.X ;  /* 0x0000000000007919 */ /* 0x000e6e0000002100 */
[----:B------:R-:W2:Y:S01]  /*0020*/  LDC.64 R8, c[0x0][0x220] ;  /* 0x00008800ff087b82 */ /* 0x000ea20000000a00 */
[----:B------:R-:W-:Y:S01]  /*0030*/  ULDC.64 UR4, c[0x0][0x208] ;  /* 0x0000820000047ab9 */ /* 0x000fe20000000a00 */
[----:B------:R-:W3:Y:S06]  /*0040*/  S2R R3, SR_CTAID.X ;  /* 0x0000000000037919 */ /* 0x000eec0000002500 */
[----:B------:R-:W4:Y:S08]  /*0050*/  LDC.64 R12, c[0x0][0x210] ;  /* 0x00008400ff0c7b82 */ /* 0x000f300000000a00 */
[----:B------:R-:W5:Y:S08]  /*0060*/  LDC.64 R14, c[0x0][0x218] ;  /* 0x00008600ff0e7b82 */ /* 0x000f700000000a00 */
[----:B------:R-:W5:Y:S01]  /*0070*/  LDC.64 R16, c[0x0][0x228] ;  /* 0x00008a00ff107b82 */ /* 0x000f620000000a00 */
[----:B-1----:R-:W-:-:S07]  /*0080*/  SHF.L.U32 R0, R0, 0x1, RZ ;  /* 0x0000000100007819 */ /* 0x002fce00000006ff */
[----:B------:R-:W1:Y:S01]  /*0090*/  LDC.64 R18, c[0x0][0x230] ;  /* 0x00008c00ff127b82 */ /* 0x000e620000000a00 */
[----:B------:R-:W-:-:S04]  /*00a0*/  LOP3.LUT R0, R0, 0xfe, RZ, 0xc0, !PT ;  /* 0x000000fe00007812 */ /* 0x000fc800078ec0ff */
[----:B---3--:R-:W-:-:S04]  /*00b0*/  LEA R0, R3, R0, 0x8 ;  /* 0x0000000003007211 */ /* 0x008fc800078e40ff */
[C---:B------:R-:W-:Y:S01]  /*00c0*/  ISETP.GE.AND P0, PT, R0.reuse, 0xa800, PT ;  /* 0x0000a8000000780c */ /* 0x040fe20003f06270 */
[----:B------:R-:W-:-:S05]  /*00d0*/  IMAD.HI R2, R0, 0x30c30c31, RZ ;  /* 0x30c30c3100027827 */ /* 0x000fca00078e02ff */
[----:B------:R-:W-:-:S04]  /*00e0*/  SHF.R.U32.HI R3, RZ, 0x1f, R2 ;  /* 0x0000001fff037819 */ /* 0x000fc80000011602 */
[----:B------:R-:W-:-:S05]  /*00f0*/  LEA.HI.SX32 R3, R2, R3, 0x1b ;  /* 0x0000000302037211 */ /* 0x000fca00078fdaff */
[----:B------:R-:W-:Y:S01]  /*0100*/  IMAD R11, R3, -0xa8, R0 ;  /* 0xffffff58030b7824 */ /* 0x000fe200078e0200 */
[----:B------:R-:W-:-:S03]  /*0110*/  CS2R R2, SRZ ;  /* 0x0000000000027805 */ /* 0x000fc6000001ff00 */
[----:B--2---:R-:W-:-:S05]  /*0120*/  IMAD.WIDE R8, R11, 0x4, R8 ;  /* 0x000000040b087825 */ /* 0x004fca00078e0208 */
[----:B------:R2:W3:Y:S01]  /*0130*/  @!P0 LDG.E.EL.64 R2, desc[UR4][R8.64] ;  /* 0x0000000408028981 */ /* 0x0004e2000c2e1b00 */
[----:B------:R-:W-:Y:S02]  /*0140*/  CS2R R4, SRZ ;  /* 0x0000000000047805 */ /* 0x000fe4000001ff00 */
[----:B------:R-:W-:Y:S01]  /*0150*/  CS2R R6, SRZ ;  /* 0x0000000000067805 */ /* 0x000fe2000001ff00 */
[----:B----4-:R-:W-:-:S04]  /*0160*/  IMAD.WIDE R12, R0, 0x4, R12 ;  /* 0x00000004000c7825 */ /* 0x010fc800078e020c */
[C---:B-----5:R-:W-:Y:S01]  /*0170*/  IMAD.WIDE R14, R11.reuse, 0x4, R14 ;  /* 0x000000040b0e7825 */ /* 0x060fe200078e020e */
[----:B------:R-:W4:Y:S01]  /*0180*/  @!P0 LDG.E.64 R4, desc[UR4][R12.64] ;  /* 0x000000040c048981 */ /* 0x000f22000c1e1b00 */
[----:B--2---:R-:W-:Y:S02]  /*0190*/  CS2R R8, SRZ ;  /* 0x0000000000087805 */ /* 0x004fe4000001ff00 */
[C---:B0-----:R-:W-:Y:S01]  /*01a0*/  IMAD.WIDE R16, R11.reuse, 0x4, R16 ;  /* 0x000000040b107825 */ /* 0x041fe200078e0210 */
[----:B------:R0:W4:Y:S03]  /*01b0*/  @!P0 LDG.E.EL.64 R6, desc[UR4][R14.64] ;  /* 0x000000040e068981 */ /* 0x000126000c2e1b00 */
[----:B-1----:R-:W-:Y:S01]  /*01c0*/  IMAD.WIDE R18, R11, 0x4, R18 ;  /* 0x000000040b127825 */ /* 0x002fe200078e0212 */
[----:B------:R-:W-:-:S04]  /*01d0*/  CS2R R10, SRZ ;  /* 0x00000000000a7805 */ /* 0x000fc8000001ff00 */
[----:B------:R-:W2:Y:S04]  /*01e0*/  @!P0 LDG.E.EL.64 R8, desc[UR4][R18.64] ;  /* 0x0000000412088981 */ /* 0x000ea8000c2e1b00 */
[----:B------:R-:W2:Y:S01]  /*01f0*/  @!P0 LDG.E.EL.64 R10, desc[UR4][R16.64] ;  /* 0x00000004100a8981 */ /* 0x000ea2000c2e1b00 */
[----:B0-----:R-:W-:Y:S01]  /*0200*/  HFMA2.MMA R14, -RZ, RZ, 1.625, 0 ;  /* 0x3e800000ff0e7435 */ /* 0x001fe200000001ff */
[----:B---3--:R-:W-:Y:S01]  /*0210*/  FADD R2, R2, 9.9999997473787516356e-06 ;  /* 0x3727c5ac02027421 */ /* 0x008fe20000000000 */
[----:B------:R-:W-:-:S03]  /*0220*/  FADD R3, R3, 9.9999997473787516356e-06 ;  /* 0x3727c5ac03037421 */ /* 0x000fc60000000000 */
[----:B------:R-:W0:Y:S08]  /*0230*/  MUFU.SQRT R12, R2 ;  /* 0x00000002000c7308 */ /* 0x000e300000002000 */
[----:B------:R1:W3:Y:S01]  /*0240*/  MUFU.SQRT R13, R3 ;  /* 0x00000003000d7308 */ /* 0x0002e20000002000 */
[C---:B0-----:R-:W-:Y:S02]  /*0250*/  FSETP.GT.AND P1, PT, R12.reuse, 8.50705917302346158658e+37, PT ;  /* 0x7e8000000c00780b */ /* 0x041fe40003f24000 */
[----:B------:R-:W-:Y:S01]  /*0260*/  FSETP.GEU.AND P3, PT, R12, 1.175494350822287508e-38, PT ;  /* 0x008000000c00780b */ /* 0x000fe20003f6e000 */
[----:B-1----:R-:W0:Y:S01]  /*0270*/  LDC.64 R2, c[0x0][0x238] ;  /* 0x00008e00ff027b82 */ /* 0x002e220000000a00 */
[----:B---3--:R-:W-:-:S02]  /*0280*/  FSETP.GT.AND P2, PT, R13, 8.50705917302346158658e+37, PT ;  /* 0x7e8000000d00780b */ /* 0x008fc40003f44000 */
[----:B------:R-:W-:-:S07]  /*0290*/  FSETP.GEU.AND P4, PT, R13, 1.175494350822287508e-38, PT ;  /* 0x008000000d00780b */ /* 0x000fce0003f8e000 */
[----:B------:R-:W-:-:S04]  /*02a0*/  @P1 FMUL R12, R12, 0.25 ;  /* 0x3e8000000c0c1820 */ /* 0x000fc80000400000 */
[----:B------:R-:W-:Y:S01]  /*02b0*/  @!P3 FMUL R12, R12, 16777216 ;  /* 0x4b8000000c0cb820 */ /* 0x000fe20000400000 */
[----:B------:R-:W-:-:S04]  /*02c0*/  @P2 FMUL R13, R13, 0.25 ;  /* 0x3e8000000d0d2820 */ /* 0x000fc80000400000 */
[----:B------:R-:W-:Y:S01]  /*02d0*/  @!P4 FMUL R13, R13, 16777216 ;  /* 0x4b8000000d0dc820 */ /* 0x000fe20000400000 */
[----:B------:R-:W1:Y:S01]  /*02e0*/  MUFU.RCP R12, R12 ;  /* 0x0000000c000c7308 */ /* 0x000e620000001000 */
[----:B------:R-:W-:-:S07]  /*02f0*/  FSEL R15, R14, 1, P1 ;  /* 0x3f8000000e0f7808 */ /* 0x000fce0000800000 */
[----:B------:R-:W3:Y:S01]  /*0300*/  MUFU.RCP R13, R13 ;  /* 0x0000000d000d7308 */ /* 0x000ee20000001000 */
[----:B------:R-:W-:Y:S01]  /*0310*/  FSEL R14, R14, 1, P2 ;  /* 0x3f8000000e0e7808 */ /* 0x000fe20001000000 */
[----:B------:R-:W-:-:S04]  /*0320*/  @!P3 FMUL R15, R15, 16777216 ;  /* 0x4b8000000f0fb820 */ /* 0x000fc80000400000 */
[----:B------:R-:W-:Y:S01]  /*0330*/  @!P4 FMUL R14, R14, 16777216 ;  /* 0x4b8000000e0ec820 */ /* 0x000fe20000400000 */
[----:B----4-:R-:W-:Y:S01]  /*0340*/  FADD R5, -R7, R5 ;  /* 0x0000000507057221 */ /* 0x010fe20000000100 */
[----:B------:R-:W-:Y:S01]  /*0350*/  FADD R4, -R6, R4 ;  /* 0x0000000406047221 */ /* 0x000fe20000000100 */
[----:B-1----:R-:W-:Y:S01]  /*0360*/  FMUL R15, R12, R15 ;  /* 0x0000000f0c0f7220 */ /* 0x002fe20000400000 */
[----:B---3--:R-:W-:-:S03]  /*0370*/  FMUL R14, R13, R14 ;  /* 0x0000000e0d0e7220 */ /* 0x008fc60000400000 */
[----:B------:R-:W-:Y:S01]  /*0380*/  FMUL R15, R4, R15 ;  /* 0x0000000f040f7220 */ /* 0x000fe20000400000 */
[----:B------:R-:W-:-:S03]  /*0390*/  FMUL R14, R5, R14 ;  /* 0x0000000e050e7220 */ /* 0x000fc60000400000 */
[----:B--2---:R-:W-:Y:S01]  /*03a0*/  FFMA R8, R15, R10, R8 ;  /* 0x0000000a0f087223 */ /* 0x004fe20000000008 */
[----:B------:R-:W-:-:S04]  /*03b0*/  FFMA R9, R14, R11, R9 ;  /* 0x0000000b0e097223 */ /* 0x000fc80000000009 */
[----:B------:R-:W-:Y:S02]  /*03c0*/  FSETP.GEU.AND P1, PT, R8, RZ, PT ;  /* 0x000000ff0800720b */ /* 0x000fe40003f2e000 */
[C---:B------:R-:W-:Y:S01]  /*03d0*/  FSETP.GEU.AND P2, PT, R9.reuse, RZ, PT ;  /* 0x000000ff0900720b */ /* 0x040fe20003f4e000 */
[----:B0-----:R-:W-:Y:S01]  /*03e0*/  IMAD.WIDE R2, R0, 0x4, R2 ;  /* 0x0000000400027825 */ /* 0x001fe200078e0202 */
[----:B------:R-:W-:Y:S02]  /*03f0*/  FSEL R8, R8, RZ, P1 ;  /* 0x000000ff08087208 */ /* 0x000fe40000800000 */
[----:B------:R-:W-:Y:S01]  /*0400*/  FSEL R9, R9, RZ, P2 ;  /* 0x000000ff09097208 */ /* 0x000fe20001000000 */
[----:B------:R-:W-:Y:S08]  /*0410*/  @P0 EXIT ;  /* 0x000000000000094d */ /* 0x000ff00003800000 */
[----:B------:R-:W-:Y:S01]  /*0420*/  STG.E.64 desc[UR4][R2.64], R8 ;  /* 0x0000000802007986 */ /* 0x000fe2000c101b04 */
[----:B------:R-:W-:Y:S05]  /*0430*/  EXIT ;  /* 0x000000000000794d */ /* 0x000fea0003800000 */
.L_x_0:
[----:B------:R-:W-:-:S00]  /*0440*/  BRA `(.L_x_0) ;  /* 0xfffffffc00fc7947 */ /* 0x000fc0000383ffff */
[----:B------:R-:W-:-:S00]  /*0450*/  NOP ;  /* 0x0000000000007918 */ /* 0x000fc00000000000 */
        /* <DEDUP_REMOVED lines=10> */
.L_x_1:


//--------------------- .nv.global.init           --------------------------
	.section	.nv.global.init,"aw",@progbits
.nv.global.init:
	.type		_$_str,@object
	.size		_$_str,(_$_str_$_2 - _$_str)
_$_str:
        /*0000*/ 	.byte	0x5f, 0x5f, 0x43, 0x55, 0x44, 0x41, 0x5f, 0x46, 0x54, 0x5a, 0x00
	.type		_$_str_$_2,@object
	.size		_$_str_$_2,(.L_1 - _$_str_$_2)
_$_str_$_2:
        /*000b*/ 	.byte	0x5f, 0x5f, 0x43, 0x55, 0x44, 0x41, 0x5f, 0x50, 0x52, 0x45, 0x43, 0x5f, 0x53, 0x51, 0x52, 0x54
        /*001b*/ 	.byte	0x00
.L_1:


//--------------------- .nv.constant0.triton_poi_fused__native_batch_norm_legit_no_training_relu_14 --------------------------
	.section	.nv.constant0.triton_poi_fused__native_batch_norm_legit_no_training_relu_14,"a",@progbits
	.sectionflags	@""
	.align	4
.nv.constant0.triton_poi_fused__native_batch_norm_legit_no_training_relu_14:
	.zero		580
